//
// Generated by NVIDIA NVVM Compiler
//
// Compiler Build ID: CL-36424714
// Cuda compilation tools, release 13.0, V13.0.88
// Based on NVVM 20.0.0
//

.version 9.0
.target sm_100
.address_size 64

	// .globl	_Z17bigint_mul_kernelPvS_S_j

.visible .entry _Z17bigint_mul_kernelPvS_S_j(
	.param .u64 .ptr .align 1 _Z17bigint_mul_kernelPvS_S_j_param_0,
	.param .u64 .ptr .align 1 _Z17bigint_mul_kernelPvS_S_j_param_1,
	.param .u64 .ptr .align 1 _Z17bigint_mul_kernelPvS_S_j_param_2,
	.param .u32 _Z17bigint_mul_kernelPvS_S_j_param_3
)
{
	.reg .pred 	%p<7>;
	.reg .b32 	%r<38>;
	.reg .b64 	%rd<58>;

	ld.param.u64 	%rd6, [_Z17bigint_mul_kernelPvS_S_j_param_0];
	ld.param.u64 	%rd7, [_Z17bigint_mul_kernelPvS_S_j_param_1];
	ld.param.u64 	%rd8, [_Z17bigint_mul_kernelPvS_S_j_param_2];
	ld.param.u32 	%r10, [_Z17bigint_mul_kernelPvS_S_j_param_3];
	mov.u32 	%r11, %ctaid.x;
	mov.u32 	%r12, %ntid.x;
	mov.u32 	%r13, %tid.x;
	mad.lo.s32 	%r1, %r11, %r12, %r13;
	setp.ge.u32 	%p1, %r1, %r10;
	@%p1 bra 	$L__BB0_6;
	cvta.to.global.u64 	%rd9, %rd7;
	cvta.to.global.u64 	%rd10, %rd8;
	shl.b32 	%r15, %r1, 3;
	cvt.s64.s32 	%rd1, %r15;
	shl.b32 	%r16, %r1, 4;
	mul.wide.s32 	%rd11, %r16, 4;
	add.s64 	%rd2, %rd10, %rd11;
	mov.b32 	%r35, 0;
	st.global.u32 	[%rd2], %r35;
	st.global.u32 	[%rd2+4], %r35;
	st.global.u32 	[%rd2+8], %r35;
	st.global.u32 	[%rd2+12], %r35;
	st.global.u32 	[%rd2+16], %r35;
	st.global.u32 	[%rd2+20], %r35;
	st.global.u32 	[%rd2+24], %r35;
	st.global.u32 	[%rd2+28], %r35;
	st.global.u32 	[%rd2+32], %r35;
	st.global.u32 	[%rd2+36], %r35;
	st.global.u32 	[%rd2+40], %r35;
	st.global.u32 	[%rd2+44], %r35;
	st.global.u32 	[%rd2+48], %r35;
	st.global.u32 	[%rd2+52], %r35;
	st.global.u32 	[%rd2+56], %r35;
	st.global.u32 	[%rd2+60], %r35;
	mul.wide.s32 	%rd12, %r15, 4;
	add.s64 	%rd3, %rd9, %rd12;
	cvta.to.global.u64 	%rd4, %rd6;
$L__BB0_2:
	cvt.u64.u32 	%rd13, %r35;
	add.s64 	%rd14, %rd13, %rd1;
	shl.b64 	%rd15, %rd14, 2;
	add.s64 	%rd16, %rd4, %rd15;
	ld.global.u32 	%r17, [%rd16];
	ld.global.u32 	%r18, [%rd3];
	mul.wide.u32 	%rd17, %r18, %r17;
	mul.wide.u32 	%rd18, %r35, 4;
	add.s64 	%rd19, %rd2, %rd18;
	ld.global.u32 	%rd20, [%rd19];
	add.s64 	%rd21, %rd17, %rd20;
	st.global.u32 	[%rd19], %rd21;
	shr.u64 	%rd22, %rd21, 32;
	ld.global.u32 	%r19, [%rd16];
	ld.global.u32 	%r20, [%rd3+4];
	mul.wide.u32 	%rd23, %r20, %r19;
	add.s64 	%rd24, %rd23, %rd22;
	add.s32 	%r3, %r35, 1;
	ld.global.u32 	%rd25, [%rd19+4];
	add.s64 	%rd26, %rd24, %rd25;
	st.global.u32 	[%rd19+4], %rd26;
	shr.u64 	%rd27, %rd26, 32;
	ld.global.u32 	%r21, [%rd16];
	ld.global.u32 	%r22, [%rd3+8];
	mul.wide.u32 	%rd28, %r22, %r21;
	add.s64 	%rd29, %rd28, %rd27;
	ld.global.u32 	%rd30, [%rd19+8];
	add.s64 	%rd31, %rd29, %rd30;
	st.global.u32 	[%rd19+8], %rd31;
	shr.u64 	%rd32, %rd31, 32;
	ld.global.u32 	%r23, [%rd16];
	ld.global.u32 	%r24, [%rd3+12];
	mul.wide.u32 	%rd33, %r24, %r23;
	add.s64 	%rd34, %rd33, %rd32;
	ld.global.u32 	%rd35, [%rd19+12];
	add.s64 	%rd36, %rd34, %rd35;
	st.global.u32 	[%rd19+12], %rd36;
	shr.u64 	%rd37, %rd36, 32;
	ld.global.u32 	%r25, [%rd16];
	ld.global.u32 	%r26, [%rd3+16];
	mul.wide.u32 	%rd38, %r26, %r25;
	add.s64 	%rd39, %rd38, %rd37;
	ld.global.u32 	%rd40, [%rd19+16];
	add.s64 	%rd41, %rd39, %rd40;
	st.global.u32 	[%rd19+16], %rd41;
	shr.u64 	%rd42, %rd41, 32;
	ld.global.u32 	%r27, [%rd16];
	ld.global.u32 	%r28, [%rd3+20];
	mul.wide.u32 	%rd43, %r28, %r27;
	add.s64 	%rd44, %rd43, %rd42;
	ld.global.u32 	%rd45, [%rd19+20];
	add.s64 	%rd46, %rd44, %rd45;
	st.global.u32 	[%rd19+20], %rd46;
	shr.u64 	%rd47, %rd46, 32;
	ld.global.u32 	%r29, [%rd16];
	ld.global.u32 	%r30, [%rd3+24];
	mul.wide.u32 	%rd48, %r30, %r29;
	add.s64 	%rd49, %rd48, %rd47;
	ld.global.u32 	%rd50, [%rd19+24];
	add.s64 	%rd51, %rd49, %rd50;
	st.global.u32 	[%rd19+24], %rd51;
	shr.u64 	%rd52, %rd51, 32;
	ld.global.u32 	%r31, [%rd16];
	ld.global.u32 	%r32, [%rd3+28];
	mul.wide.u32 	%rd53, %r32, %r31;
	add.s64 	%rd54, %rd53, %rd52;
	ld.global.u32 	%rd55, [%rd19+28];
	add.s64 	%rd5, %rd54, %rd55;
	st.global.u32 	[%rd19+28], %rd5;
	setp.lt.u64 	%p2, %rd5, 4294967296;
	@%p2 bra 	$L__BB0_5;
	{ .reg .b32 tmp; mov.b64 {tmp, %r37}, %rd5; }
	add.s32 	%r36, %r35, 8;
$L__BB0_4:
	mul.wide.u32 	%rd56, %r36, 4;
	add.s64 	%rd57, %rd2, %rd56;
	ld.global.u32 	%r33, [%rd57];
	add.s32 	%r34, %r33, %r37;
	setp.lt.u32 	%p3, %r34, %r33;
	st.global.u32 	[%rd57], %r34;
	selp.u32 	%r37, 1, 0, %p3;
	add.s32 	%r9, %r36, 1;
	setp.lt.u32 	%p4, %r36, 15;
	and.pred  	%p5, %p3, %p4;
	mov.u32 	%r36, %r9;
	@%p5 bra 	$L__BB0_4;
$L__BB0_5:
	setp.ne.s32 	%p6, %r3, 8;
	mov.u32 	%r35, %r3;
	@%p6 bra 	$L__BB0_2;
$L__BB0_6:
	ret;

}


// ===== COMPILED SASS (sm_100) =====

	.target	sm_100

	.elftype	@"ET_EXEC"


//--------------------- .note.nv.tkinfo           --------------------------
	.section	.note.nv.tkinfo,"",@"SHT_NOTE"
	.sectionflags	@"SHF_NOTE_NV_TKINFO"
	.tkinfo
        /*0018*/ 	.word	0x00000002
        /*0030*/ 	.string	""
        /*0030*/ 	.string	"ptxas"
        /*0030*/ 	.string	"Cuda compilation tools, release 13.0, V13.0.88"
        /*0030*/ 	.string	"Build cuda_13.0.r13.0/compiler.36424714_0"
        /*0030*/ 	.string	"-arch sm_100 -m 64 "



//--------------------- .note.nv.cuinfo           --------------------------
	.section	.note.nv.cuinfo,"",@"SHT_NOTE"
	.sectionflags	@"SHF_NOTE_NV_CUINFO"
        /*0018*/ 	.short	0x0002
        /*001a*/ 	.short	0x0064
        /*001c*/ 	.short	0x0082
	.zero		2


//--------------------- .nv.info                  --------------------------
	.section	.nv.info,"",@"SHT_CUDA_INFO"
	.align	4


	//----- nvinfo : EIATTR_REGCOUNT
	.align		4
        /*0000*/ 	.byte	0x04, 0x2f
        /*0002*/ 	.short	(.L_1 - .L_0)
	.align		4
.L_0:
        /*0004*/ 	.word	index@(_Z17bigint_mul_kernelPvS_S_j)
        /*0008*/ 	.word	0x00000018


	//----- nvinfo : EIATTR_FRAME_SIZE
	.align		4
.L_1:
        /*000c*/ 	.byte	0x04, 0x11
        /*000e*/ 	.short	(.L_3 - .L_2)
	.align		4
.L_2:
        /*0010*/ 	.word	index@(_Z17bigint_mul_kernelPvS_S_j)
        /*0014*/ 	.word	0x00000000


	//----- nvinfo : EIATTR_MIN_STACK_SIZE
	.align		4
.L_3:
        /*0018*/ 	.byte	0x04, 0x12
        /*001a*/ 	.short	(.L_5 - .L_4)
	.align		4
.L_4:
        /*001c*/ 	.word	index@(_Z17bigint_mul_kernelPvS_S_j)
        /*0020*/ 	.word	0x00000000
.L_5:


//--------------------- .nv.compat                --------------------------
	.section	.nv.compat,"",@"SHT_CUDA_COMPAT_INFO"
	.align	4
        /*0000*/ 	.byte	0x02, 0x09, 0x00, 0x00, 0x02, 0x02, 0x01, 0x00, 0x02, 0x05, 0x05, 0x00, 0x03, 0x07, 0x01, 0x01
        /*0010*/ 	.byte	0x02, 0x03, 0x00, 0x00, 0x02, 0x06, 0x01, 0x00, 0x04, 0x0b, 0x08, 0x00, 0x09, 0x00, 0x00, 0x00
        /*0020*/ 	.byte	0x00, 0x00, 0x00, 0x00


//--------------------- .nv.info._Z17bigint_mul_kernelPvS_S_j --------------------------
	.section	.nv.info._Z17bigint_mul_kernelPvS_S_j,"",@"SHT_CUDA_INFO"
	.sectionflags	@""
	.align	4


	//----- nvinfo : EIATTR_CUDA_API_VERSION
	.align		4
        /*0000*/ 	.byte	0x04, 0x37
        /*0002*/ 	.short	(.L_7 - .L_6)
.L_6:
        /*0004*/ 	.word	0x00000082


	//----- nvinfo : EIATTR_KPARAM_INFO
	.align		4
.L_7:
        /*0008*/ 	.byte	0x04, 0x17
        /*000a*/ 	.short	(.L_9 - .L_8)
.L_8:
        /*000c*/ 	.word	0x00000000
        /*0010*/ 	.short	0x0003
        /*0012*/ 	.short	0x0018
        /*0014*/ 	.byte	0x00, 0xf0, 0x11, 0x00


	//----- nvinfo : EIATTR_KPARAM_INFO
	.align		4
.L_9:
        /*0018*/ 	.byte	0x04, 0x17
        /*001a*/ 	.short	(.L_11 - .L_10)
.L_10:
        /*001c*/ 	.word	0x00000000
        /*0020*/ 	.short	0x0002
        /*0022*/ 	.short	0x0010
        /*0024*/ 	.byte	0x00, 0xf5, 0x21, 0x00


	//----- nvinfo : EIATTR_KPARAM_INFO
	.align		4
.L_11:
        /*0028*/ 	.byte	0x04, 0x17
        /*002a*/ 	.short	(.L_13 - .L_12)
.L_12:
        /*002c*/ 	.word	0x00000000
        /*0030*/ 	.short	0x0001
        /*0032*/ 	.short	0x0008
        /*0034*/ 	.byte	0x00, 0xf5, 0x21, 0x00


	//----- nvinfo : EIATTR_KPARAM_INFO
	.align		4
.L_13:
        /*0038*/ 	.byte	0x04, 0x17
        /*003a*/ 	.short	(.L_15 - .L_14)
.L_14:
        /*003c*/ 	.word	0x00000000
        /*0040*/ 	.short	0x0000
        /*0042*/ 	.short	0x0000
        /*0044*/ 	.byte	0x00, 0xf5, 0x21, 0x00


	//----- nvinfo : EIATTR_SPARSE_MMA_MASK
	.align		4
.L_15:
        /*0048*/ 	.byte	0x03, 0x50
        /*004a*/ 	.short	0x0000


	//----- nvinfo : EIATTR_MAXREG_COUNT
	.align		4
        /*004c*/ 	.byte	0x03, 0x1b
        /*004e*/ 	.short	0x00ff


	//----- nvinfo : EIATTR_MERCURY_ISA_VERSION
	.align		4
        /*0050*/ 	.byte	0x03, 0x5f
        /*0052*/ 	.short	0x0101


	//----- nvinfo : EIATTR_VRC_CTA_INIT_COUNT
	.align		4
        /*0054*/ 	.byte	0x02, 0x4a
	.zero		1
	.zero		1


	//----- nvinfo : EIATTR_EXIT_INSTR_OFFSETS
	.align		4
        /*0058*/ 	.byte	0x04, 0x1c
        /*005a*/ 	.short	(.L_17 - .L_16)


	//   ....[0]....
.L_16:
        /*005c*/ 	.word	0x00000070


	//   ....[1]....
        /*0060*/ 	.word	0x00000790


	//----- nvinfo : EIATTR_CRS_STACK_SIZE
	.align		4
.L_17:
        /*0064*/ 	.byte	0x04, 0x1e
        /*0066*/ 	.short	(.L_19 - .L_18)
.L_18:
        /*0068*/ 	.word	0x00000000


	//----- nvinfo : EIATTR_CBANK_PARAM_SIZE
	.align		4
.L_19:
        /*006c*/ 	.byte	0x03, 0x19
        /*006e*/ 	.short	0x001c


	//----- nvinfo : EIATTR_PARAM_CBANK
	.align		4
        /*0070*/ 	.byte	0x04, 0x0a
        /*0072*/ 	.short	(.L_21 - .L_20)
	.align		4
.L_20:
        /*0074*/ 	.word	index@(.nv.constant0._Z17bigint_mul_kernelPvS_S_j)
        /*0078*/ 	.short	0x0380
        /*007a*/ 	.short	0x001c


	//----- nvinfo : EIATTR_SW_WAR
	.align		4
.L_21:
        /*007c*/ 	.byte	0x04, 0x36
        /*007e*/ 	.short	(.L_23 - .L_22)
.L_22:
        /*0080*/ 	.word	0x00000008
.L_23:


//--------------------- .nv.callgraph             --------------------------
	.section	.nv.callgraph,"",@"SHT_CUDA_CALLGRAPH"
	.align	4
	.sectionentsize	8
	.align		4
        /*0000*/ 	.word	0x00000000
	.align		4
        /*0004*/ 	.word	0xffffffff
	.align		4
        /*0008*/ 	.word	0x00000000
	.align		4
        /*000c*/ 	.word	0xfffffffe
	.align		4
        /*0010*/ 	.word	0x00000000
	.align		4
        /*0014*/ 	.word	0xfffffffd
	.align		4
        /*0018*/ 	.word	0x00000000
	.align		4
        /*001c*/ 	.word	0xfffffffc


//--------------------- .text._Z17bigint_mul_kernelPvS_S_j --------------------------
	.section	.text._Z17bigint_mul_kernelPvS_S_j,"ax",@progbits
	.align	128
        .global         _Z17bigint_mul_kernelPvS_S_j
        .type           _Z17bigint_mul_kernelPvS_S_j,@function
        .size           _Z17bigint_mul_kernelPvS_S_j,(.L_x_5 - _Z17bigint_mul_kernelPvS_S_j)
        .other          _Z17bigint_mul_kernelPvS_S_j,@"STO_CUDA_ENTRY STV_DEFAULT"
_Z17bigint_mul_kernelPvS_S_j:
.text._Z17bigint_mul_kernelPvS_S_j:
[----:B------:R-:W-:Y:S01]  /*0000*/  LDC R1, c[0x0][0x37c] ;  /* 0x0000df00ff017b82 */ /* 0x000fe20000000800 */
[----:B------:R-:W0:Y:S07]  /*0010*/  S2R R3, SR_TID.X ;  /* 0x0000000000037919 */ /* 0x000e2e0000002100 */
[----:B------:R-:W0:Y:S01]  /*0020*/  S2UR UR4, SR_CTAID.X ;  /* 0x00000000000479c3 */ /* 0x000e220000002500 */
[----:B------:R-:W1:Y:S07]  /*0030*/  LDCU UR5, c[0x0][0x398] ;  /* 0x00007300ff0577ac */ /* 0x000e6e0008000800 */
[----:B------:R-:W0:Y:S02]  /*0040*/  LDC R0, c[0x0][0x360] ;  /* 0x0000d800ff007b82 */ /* 0x000e240000000800 */
[----:B0-----:R-:W-:-:S05]  /*0050*/  IMAD R0, R0, UR4, R3 ;  /* 0x0000000400007c24 */ /* 0x001fca000f8e0203 */
[----:B-1----:R-:W-:-:S13]  /*0060*/  ISETP.GE.U32.AND P0, PT, R0, UR5, PT ;  /* 0x0000000500007c0c */ /* 0x002fda000bf06070 */
[----:B------:R-:W-:Y:S05]  /*0070*/  @P0 EXIT ;  /* 0x000000000000094d */ /* 0x000fea0003800000 */
[----:B------:R-:W0:Y:S01]  /*0080*/  LDC.64 R2, c[0x0][0x390] ;  /* 0x0000e400ff027b82 */ /* 0x000e220000000a00 */
[----:B------:R-:W1:Y:S01]  /*0090*/  LDCU.64 UR4, c[0x0][0x358] ;  /* 0x00006b00ff0477ac */ /* 0x000e620008000a00 */
[C---:B------:R-:W-:Y:S02]  /*00a0*/  IMAD.SHL.U32 R5, R0.reuse, 0x10, RZ ;  /* 0x0000001000057824 */ /* 0x040fe400078e00ff */
[----:B------:R-:W-:Y:S02]  /*00b0*/  HFMA2 R9, -RZ, RZ, 0, 0 ;  /* 0x00000000ff097431 */ /* 0x000fe400000001ff */
[----:B------:R-:W-:Y:S02]  /*00c0*/  IMAD.SHL.U32 R0, R0, 0x8, RZ ;  /* 0x0000000800007824 */ /* 0x000fe400078e00ff */
[----:B------:R-:W2:Y:S01]  /*00d0*/  LDC.64 R6, c[0x0][0x388] ;  /* 0x0000e200ff067b82 */ /* 0x000ea20000000a00 */
[----:B0-----:R-:W-:-:S05]  /*00e0*/  IMAD.WIDE R2, R5, 0x4, R2 ;  /* 0x0000000405027825 */ /* 0x001fca00078e0202 */
[----:B-1----:R0:W-:Y:S01]  /*00f0*/  STG.E desc[UR4][R2.64], RZ ;  /* 0x000000ff02007986 */ /* 0x0021e2000c101904 */
[----:B--2---:R-:W-:-:S03]  /*0100*/  IMAD.WIDE R6, R0, 0x4, R6 ;  /* 0x0000000400067825 */ /* 0x004fc600078e0206 */
[----:B------:R0:W-:Y:S04]  /*0110*/  STG.E desc[UR4][R2.64+0x4], RZ ;  /* 0x000004ff02007986 */ /* 0x0001e8000c101904 */
        /* <DEDUP_REMOVED lines=13> */
[----:B------:R0:W-:Y:S02]  /*01f0*/  STG.E desc[UR4][R2.64+0x3c], RZ ;  /* 0x00003cff02007986 */ /* 0x0001e4000c101904 */
.L_x_3:
[----:B------:R-:W1:Y:S01]  /*0200*/  LDCU.64 UR6, c[0x0][0x380] ;  /* 0x00007000ff0677ac */ /* 0x000e620008000a00 */
[----:B------:R-:W-:Y:S01]  /*0210*/  IADD3 R8, P0, PT, R0, R9, RZ ;  /* 0x0000000900087210 */ /* 0x000fe20007f1e0ff */
[----:B------:R-:W-:-:S03]  /*0220*/  IMAD.WIDE.U32 R4, R9, 0x4, R2 ;  /* 0x0000000409047825 */ /* 0x000fc600078e0002 */
[----:B------:R-:W-:Y:S02]  /*0230*/  LEA.HI.X.SX32 R11, R0, RZ, 0x1, P0 ;  /* 0x000000ff000b7211 */ /* 0x000fe400000f0eff */
[----:B------:R-:W2:Y:S01]  /*0240*/  LDG.E R12, desc[UR4][R4.64] ;  /* 0x00000004040c7981 */ /* 0x000ea2000c1e1900 */
[----:B------:R-:W-:-:S03]  /*0250*/  IMAD.MOV.U32 R13, RZ, RZ, RZ ;  /* 0x000000ffff0d7224 */ /* 0x000fc600078e00ff */
[----:B------:R-:W3:Y:S01]  /*0260*/  LDG.E R19, desc[UR4][R4.64+0x4] ;  /* 0x0000040404137981 */ /* 0x000ee2000c1e1900 */
[----:B-1----:R-:W-:-:S04]  /*0270*/  LEA R10, P0, R8, UR6, 0x2 ;  /* 0x00000006080a7c11 */ /* 0x002fc8000f8010ff */
[----:B------:R-:W-:Y:S02]  /*0280*/  LEA.HI.X R11, R8, UR7, R11, 0x2, P0 ;  /* 0x00000007080b7c11 */ /* 0x000fe400080f140b */
[----:B------:R-:W2:Y:S04]  /*0290*/  LDG.E R8, desc[UR4][R6.64] ;  /* 0x0000000406087981 */ /* 0x000ea8000c1e1900 */
[----:B------:R-:W2:Y:S02]  /*02a0*/  LDG.E R15, desc[UR4][R10.64] ;  /* 0x000000040a0f7981 */ /* 0x000ea4000c1e1900 */
[----:B--2---:R-:W-:-:S05]  /*02b0*/  IMAD.WIDE.U32 R12, R15, R8, R12 ;  /* 0x000000080f0c7225 */ /* 0x004fca00078e000c */
[----:B------:R1:W-:Y:S04]  /*02c0*/  STG.E desc[UR4][R4.64], R12 ;  /* 0x0000000c04007986 */ /* 0x0003e8000c101904 */
[----:B------:R-:W2:Y:S04]  /*02d0*/  LDG.E R17, desc[UR4][R10.64] ;  /* 0x000000040a117981 */ /* 0x000ea8000c1e1900 */
[----:B------:R-:W2:Y:S01]  /*02e0*/  LDG.E R8, desc[UR4][R6.64+0x4] ;  /* 0x0000040406087981 */ /* 0x000ea2000c1e1900 */
[----:B------:R-:W-:Y:S01]  /*02f0*/  MOV R15, RZ ;  /* 0x000000ff000f7202 */ /* 0x000fe20000000f00 */
[----:B------:R-:W-:-:S04]  /*0300*/  IMAD.MOV.U32 R14, RZ, RZ, R13 ;  /* 0x000000ffff0e7224 */ /* 0x000fc800078e000d */
[----:B--2---:R-:W-:-:S03]  /*0310*/  IMAD.WIDE.U32 R14, R17, R8, R14 ;  /* 0x00000008110e7225 */ /* 0x004fc600078e000e */
[----:B---3--:R-:W-:Y:S02]  /*0320*/  IADD3 R21, P0, PT, R14, R19, RZ ;  /* 0x000000130e157210 */ /* 0x008fe40007f1e0ff */
[----:B------:R-:W2:Y:S04]  /*0330*/  LDG.E R19, desc[UR4][R4.64+0x8] ;  /* 0x0000080404137981 */ /* 0x000ea8000c1e1900 */
[----:B------:R3:W-:Y:S04]  /*0340*/  STG.E desc[UR4][R4.64+0x4], R21 ;  /* 0x0000041504007986 */ /* 0x0007e8000c101904 */
[----:B------:R-:W4:Y:S04]  /*0350*/  LDG.E R17, desc[UR4][R10.64] ;  /* 0x000000040a117981 */ /* 0x000f28000c1e1900 */
[----:B------:R-:W4:Y:S01]  /*0360*/  LDG.E R8, desc[UR4][R6.64+0x8] ;  /* 0x0000080406087981 */ /* 0x000f22000c1e1900 */
[----:B-1----:R-:W-:-:S02]  /*0370*/  IMAD.X R12, RZ, RZ, R15, P0 ;  /* 0x000000ffff0c7224 */ /* 0x002fc400000e060f */
[----:B------:R-:W-:Y:S02]  /*0380*/  IMAD.MOV.U32 R13, RZ, RZ, RZ ;  /* 0x000000ffff0d7224 */ /* 0x000fe400078e00ff */
[----:B----4-:R-:W-:Y:S02]  /*0390*/  IMAD.WIDE.U32 R12, R17, R8, R12 ;  /* 0x00000008110c7225 */ /* 0x010fe400078e000c */
[----:B------:R-:W3:Y:S01]  /*03a0*/  LDG.E R17, desc[UR4][R4.64+0xc] ;  /* 0x00000c0404117981 */ /* 0x000ee2000c1e1900 */
[----:B--2---:R-:W-:-:S05]  /*03b0*/  IADD3 R19, P0, PT, R12, R19, RZ ;  /* 0x000000130c137210 */ /* 0x004fca0007f1e0ff */
[----:B------:R1:W-:Y:S04]  /*03c0*/  STG.E desc[UR4][R4.64+0x8], R19 ;  /* 0x0000081304007986 */ /* 0x0003e8000c101904 */
[----:B------:R-:W2:Y:S04]  /*03d0*/  LDG.E R15, desc[UR4][R10.64] ;  /* 0x000000040a0f7981 */ /* 0x000ea8000c1e1900 */
[----:B------:R-:W2:Y:S01]  /*03e0*/  LDG.E R8, desc[UR4][R6.64+0xc] ;  /* 0x00000c0406087981 */ /* 0x000ea2000c1e1900 */
[----:B------:R-:W-:Y:S01]  /*03f0*/  IADD3.X R12, PT, PT, RZ, R13, RZ, P0, !PT ;  /* 0x0000000dff0c7210 */ /* 0x000fe200007fe4ff */
[----:B------:R-:W-:-:S04]  /*0400*/  IMAD.MOV.U32 R13, RZ, RZ, RZ ;  /* 0x000000ffff0d7224 */ /* 0x000fc800078e00ff */
[----:B--2---:R-:W-:-:S03]  /*0410*/  IMAD.WIDE.U32 R12, R15, R8, R12 ;  /* 0x000000080f0c7225 */ /* 0x004fc600078e000c */
[----:B---3--:R-:W-:Y:S02]  /*0420*/  IADD3 R21, P0, PT, R12, R17, RZ ;  /* 0x000000110c157210 */ /* 0x008fe40007f1e0ff */
[----:B------:R-:W1:Y:S04]  /*0430*/  LDG.E R17, desc[UR4][R4.64+0x10] ;  /* 0x0000100404117981 */ /* 0x000e68000c1e1900 */
[----:B------:R2:W-:Y:S04]  /*0440*/  STG.E desc[UR4][R4.64+0xc], R21 ;  /* 0x00000c1504007986 */ /* 0x0005e8000c101904 */
[----:B------:R-:W3:Y:S04]  /*0450*/  LDG.E R15, desc[UR4][R10.64] ;  /* 0x000000040a0f7981 */ /* 0x000ee8000c1e1900 */
[----:B------:R-:W3:Y:S01]  /*0460*/  LDG.E R8, desc[UR4][R6.64+0x10] ;  /* 0x0000100406087981 */ /* 0x000ee2000c1e1900 */
[----:B------:R-:W-:Y:S01]  /*0470*/  IADD3.X R12, PT, PT, RZ, R13, RZ, P0, !PT ;  /* 0x0000000dff0c7210 */ /* 0x000fe200007fe4ff */
[----:B------:R-:W-:-:S04]  /*0480*/  IMAD.MOV.U32 R13, RZ, RZ, RZ ;  /* 0x000000ffff0d7224 */ /* 0x000fc800078e00ff */
[----:B---3--:R-:W-:-:S03]  /*0490*/  IMAD.WIDE.U32 R12, R15, R8, R12 ;  /* 0x000000080f0c7225 */ /* 0x008fc600078e000c */
[----:B-1----:R-:W-:Y:S02]  /*04a0*/  IADD3 R19, P0, PT, R12, R17, RZ ;  /* 0x000000110c137210 */ /* 0x002fe40007f1e0ff */
[----:B------:R-:W2:Y:S04]  /*04b0*/  LDG.E R17, desc[UR4][R4.64+0x14] ;  /* 0x0000140404117981 */ /* 0x000ea8000c1e1900 */
[----:B------:R1:W-:Y:S04]  /*04c0*/  STG.E desc[UR4][R4.64+0x10], R19 ;  /* 0x0000101304007986 */ /* 0x0003e8000c101904 */
[----:B------:R-:W3:Y:S04]  /*04d0*/  LDG.E R15, desc[UR4][R10.64] ;  /* 0x000000040a0f7981 */ /* 0x000ee8000c1e1900 */
[----:B------:R-:W3:Y:S01]  /*04e0*/  LDG.E R8, desc[UR4][R6.64+0x14] ;  /* 0x0000140406087981 */ /* 0x000ee2000c1e1900 */
[----:B------:R-:W-:Y:S01]  /*04f0*/  IADD3.X R12, PT, PT, RZ, R13, RZ, P0, !PT ;  /* 0x0000000dff0c7210 */ /* 0x000fe200007fe4ff */
[----:B------:R-:W-:-:S04]  /*0500*/  IMAD.MOV.U32 R13, RZ, RZ, RZ ;  /* 0x000000ffff0d7224 */ /* 0x000fc800078e00ff */
[----:B---3--:R-:W-:-:S03]  /*0510*/  IMAD.WIDE.U32 R12, R15, R8, R12 ;  /* 0x000000080f0c7225 */ /* 0x008fc600078e000c */
[----:B--2---:R-:W-:Y:S02]  /*0520*/  IADD3 R21, P0, PT, R12, R17, RZ ;  /* 0x000000110c157210 */ /* 0x004fe40007f1e0ff */
        /* <DEDUP_REMOVED lines=8> */
[----:B------:R-:W3:Y:S04]  /*05b0*/  LDG.E R17, desc[UR4][R4.64+0x1c] ;  /* 0x00001c0404117981 */ /* 0x000ee8000c1e1900 */
[----:B------:R2:W-:Y:S04]  /*05c0*/  STG.E desc[UR4][R4.64+0x18], R19 ;  /* 0x0000181304007986 */ /* 0x0005e8000c101904 */
[----:B------:R-:W4:Y:S04]  /*05d0*/  LDG.E R15, desc[UR4][R10.64] ;  /* 0x000000040a0f7981 */ /* 0x000f28000c1e1900 */
[----:B------:R-:W4:Y:S01]  /*05e0*/  LDG.E R8, desc[UR4][R6.64+0x1c] ;  /* 0x00001c0406087981 */ /* 0x000f22000c1e1900 */
[----:B------:R-:W-:Y:S01]  /*05f0*/  IADD3.X R12, PT, PT, RZ, R13, RZ, P0, !PT ;  /* 0x0000000dff0c7210 */ /* 0x000fe200007fe4ff */
[----:B------:R-:W-:Y:S01]  /*0600*/  IMAD.MOV.U32 R13, RZ, RZ, RZ ;  /* 0x000000ffff0d7224 */ /* 0x000fe200078e00ff */
[----:B------:R-:W-:Y:S03]  /*0610*/  BSSY.RECONVERGENT B0, `(.L_x_0) ;  /* 0x0000016000007945 */ /* 0x000fe60003800200 */
[----:B----4-:R-:W-:-:S03]  /*0620*/  IMAD.WIDE.U32 R12, R15, R8, R12 ;  /* 0x000000080f0c7225 */ /* 0x010fc600078e000c */
[----:B---3--:R-:W-:-:S05]  /*0630*/  IADD3 R17, P0, PT, R12, R17, RZ ;  /* 0x000000110c117210 */ /* 0x008fca0007f1e0ff */
[----:B------:R-:W-:Y:S01]  /*0640*/  IMAD.X R12, RZ, RZ, R13, P0 ;  /* 0x000000ffff0c7224 */ /* 0x000fe200000e060d */
[----:B------:R2:W-:Y:S01]  /*0650*/  STG.E desc[UR4][R4.64+0x1c], R17 ;  /* 0x00001c1104007986 */ /* 0x0005e2000c101904 */
[----:B------:R-:W-:-:S04]  /*0660*/  ISETP.GE.U32.AND P0, PT, R17, RZ, PT ;  /* 0x000000ff1100720c */ /* 0x000fc80003f06070 */
[----:B------:R-:W-:Y:S02]  /*0670*/  ISETP.GE.U32.AND.EX P0, PT, R12, 0x1, PT, P0 ;  /* 0x000000010c00780c */ /* 0x000fe40003f06100 */
[----:B------:R-:W-:Y:S02]  /*0680*/  MOV R8, R9 ;  /* 0x0000000900087202 */ /* 0x000fe40000000f00 */
[----:B------:R-:W-:-:S04]  /*0690*/  IADD3 R9, PT, PT, R9, 0x1, RZ ;  /* 0x0000000109097810 */ /* 0x000fc80007ffe0ff */
[----:B------:R-:W-:-:S05]  /*06a0*/  ISETP.NE.AND P1, PT, R9, 0x8, PT ;  /* 0x000000080900780c */ /* 0x000fca0003f25270 */
[----:B--2---:R-:W-:Y:S08]  /*06b0*/  @!P0 BRA `(.L_x_1) ;  /* 0x00000000002c8947 */ /* 0x004ff00003800000 */
[----:B------:R-:W-:Y:S01]  /*06c0*/  VIADD R11, R8, 0x8 ;  /* 0x00000008080b7836 */ /* 0x000fe20000000000 */
[----:B------:R-:W-:-:S07]  /*06d0*/  MOV R8, R12 ;  /* 0x0000000c00087202 */ /* 0x000fce0000000f00 */
.L_x_2:
[----:B------:R-:W-:-:S05]  /*06e0*/  IMAD.WIDE.U32 R4, R11, 0x4, R2 ;  /* 0x000000040b047825 */ /* 0x000fca00078e0002 */
[----:B------:R-:W2:Y:S01]  /*06f0*/  LDG.E R13, desc[UR4][R4.64] ;  /* 0x00000004040d7981 */ /* 0x000ea2000c1e1900 */
[C---:B------:R-:W-:Y:S02]  /*0700*/  ISETP.LT.U32.AND P2, PT, R11.reuse, 0xf, PT ;  /* 0x0000000f0b00780c */ /* 0x040fe40003f41070 */
[----:B------:R-:W-:Y:S01]  /*0710*/  IADD3 R11, PT, PT, R11, 0x1, RZ ;  /* 0x000000010b0b7810 */ /* 0x000fe20007ffe0ff */
[----:B--2---:R-:W-:-:S05]  /*0720*/  IMAD.IADD R10, R13, 0x1, R8 ;  /* 0x000000010d0a7824 */ /* 0x004fca00078e0208 */
[----:B------:R1:W-:Y:S01]  /*0730*/  STG.E desc[UR4][R4.64], R10 ;  /* 0x0000000a04007986 */ /* 0x0003e2000c101904 */
[----:B------:R-:W-:-:S04]  /*0740*/  ISETP.GE.U32.AND P0, PT, R10, R13, PT ;  /* 0x0000000d0a00720c */ /* 0x000fc80003f06070 */
[----:B------:R-:W-:-:S09]  /*0750*/  SEL R8, RZ, 0x1, P0 ;  /* 0x00000001ff087807 */ /* 0x000fd20000000000 */
[----:B-1----:R-:W-:Y:S05]  /*0760*/  @!P0 BRA P2, `(.L_x_2) ;  /* 0xfffffffc00dc8947 */ /* 0x002fea000103ffff */
.L_x_1:
[----:B------:R-:W-:Y:S05]  /*0770*/  BSYNC.RECONVERGENT B0 ;  /* 0x0000000000007941 */ /* 0x000fea0003800200 */
.L_x_0:
[----:B------:R-:W-:Y:S05]  /*0780*/  @P1 BRA `(.L_x_3) ;  /* 0xfffffff8009c1947 */ /* 0x000fea000383ffff */
[----:B------:R-:W-:Y:S05]  /*0790*/  EXIT ;  /* 0x000000000000794d */ /* 0x000fea0003800000 */
.L_x_4:
[----:B------:R-:W-:-:S00]  /*07a0*/  BRA `(.L_x_4) ;  /* 0xfffffffc00fc7947 */ /* 0x000fc0000383ffff */
[----:B------:R-:W-:-:S00]  /*07b0*/  NOP ;  /* 0x0000000000007918 */ /* 0x000fc00000000000 */
        /* <DEDUP_REMOVED lines=12> */
.L_x_5:


//--------------------- .nv.shared.reserved.0     --------------------------
	.section	.nv.shared.reserved.0,"aw",@nobits
	.weak		__nv_reservedSMEM_offset_0_alias
	.size		__nv_reservedSMEM_offset_0_alias, 0, 64
	.other		__nv_reservedSMEM_offset_0_alias,@"STO_CUDA_RESERVED_SHARED STV_DEFAULT"
__nv_reservedSMEM_offset_0_alias:
	.zero		0
	.zero		64


//--------------------- .nv.constant0._Z17bigint_mul_kernelPvS_S_j --------------------------
	.section	.nv.constant0._Z17bigint_mul_kernelPvS_S_j,"a",@progbits
	.sectionflags	@""
	.align	4
.nv.constant0._Z17bigint_mul_kernelPvS_S_j:
	.zero		924


//--------------------- SYMBOLS --------------------------

	.type		.nv.reservedSmem.offset0,@object
	.size		.nv.reservedSmem.offset0,0x4
